	.headerflags	@"EF_CUDA_TEXMODE_UNIFIED EF_CUDA_64BIT_ADDRESS EF_CUDA_ACCELERATORS EF_CUDA_SM90 EF_CUDA_VIRTUAL_SM(EF_CUDA_SM90)"
	.elftype	@"ET_EXEC"


//--------------------- .nv.info                  --------------------------
	.section	.nv.info,"",@"SHT_CUDA_INFO"
	.align	4


	//----- nvinfo : EIATTR_REGCOUNT
	.align		4
        /*0000*/ 	.byte	0x04, 0x2f
        /*0002*/ 	.short	(.L_1 - .L_0)
	.align		4
.L_0:
        /*0004*/ 	.word	index@(triton_poi_fused_add_cat_1)
        /*0008*/ 	.word	0x00000010


	//----- nvinfo : EIATTR_MIN_STACK_SIZE
	.align		4
.L_1:
        /*000c*/ 	.byte	0x04, 0x12
        /*000e*/ 	.short	(.L_3 - .L_2)
	.align		4
.L_2:
        /*0010*/ 	.word	index@(triton_poi_fused_add_cat_1)
        /*0014*/ 	.word	0x00000000


	//----- nvinfo : EIATTR_FRAME_SIZE
	.align		4
.L_3:
        /*0018*/ 	.byte	0x04, 0x11
        /*001a*/ 	.short	(.L_5 - .L_4)
	.align		4
.L_4:
        /*001c*/ 	.word	index@(triton_poi_fused_add_cat_1)
        /*0020*/ 	.word	0x00000000


	//----- nvinfo : EIATTR_MIN_STACK_SIZE
	.align		4
.L_5:
        /*0024*/ 	.byte	0x04, 0x12
        /*0026*/ 	.short	(.L_7 - .L_6)
	.align		4
.L_6:
        /*0028*/ 	.word	index@(triton_poi_fused_add_cat_1)
        /*002c*/ 	.word	0x00000000
.L_7:


//--------------------- .nv.info.triton_poi_fused_add_cat_1 --------------------------
	.section	.nv.info.triton_poi_fused_add_cat_1,"",@"SHT_CUDA_INFO"
	.sectionflags	@""
	.align	4


	//----- nvinfo : EIATTR_CUDA_API_VERSION
	.align		4
        /*0000*/ 	.byte	0x04, 0x37
        /*0002*/ 	.short	(.L_9 - .L_8)
.L_8:
        /*0004*/ 	.word	0x0000007c


	//----- nvinfo : EIATTR_KPARAM_INFO
	.align		4
.L_9:
        /*0008*/ 	.byte	0x04, 0x17
        /*000a*/ 	.short	(.L_11 - .L_10)
.L_10:
        /*000c*/ 	.word	0x00000000
        /*0010*/ 	.short	0x0003
        /*0012*/ 	.short	0x0018
        /*0014*/ 	.byte	0x00, 0xf0, 0x11, 0x00


	//----- nvinfo : EIATTR_KPARAM_INFO
	.align		4
.L_11:
        /*0018*/ 	.byte	0x04, 0x17
        /*001a*/ 	.short	(.L_13 - .L_12)
.L_12:
        /*001c*/ 	.word	0x00000000
        /*0020*/ 	.short	0x0002
        /*0022*/ 	.short	0x0010
        /*0024*/ 	.byte	0x00, 0xf4, 0x21, 0x00


	//----- nvinfo : EIATTR_KPARAM_INFO
	.align		4
.L_13:
        /*0028*/ 	.byte	0x04, 0x17
        /*002a*/ 	.short	(.L_15 - .L_14)
.L_14:
        /*002c*/ 	.word	0x00000000
        /*0030*/ 	.short	0x0001
        /*0032*/ 	.short	0x0008
        /*0034*/ 	.byte	0x00, 0xf4, 0x21, 0x00


	//----- nvinfo : EIATTR_KPARAM_INFO
	.align		4
.L_15:
        /*0038*/ 	.byte	0x04, 0x17
        /*003a*/ 	.short	(.L_17 - .L_16)
.L_16:
        /*003c*/ 	.word	0x00000000
        /*0040*/ 	.short	0x0000
        /*0042*/ 	.short	0x0000
        /*0044*/ 	.byte	0x00, 0xf4, 0x21, 0x00


	//----- nvinfo : EIATTR_SPARSE_MMA_MASK
	.align		4
.L_17:
        /*0048*/ 	.byte	0x03, 0x50
        /*004a*/ 	.short	0x0000


	//----- nvinfo : EIATTR_MAXREG_COUNT
	.align		4
        /*004c*/ 	.byte	0x03, 0x1b
        /*004e*/ 	.short	0x00ff


	//----- nvinfo : EIATTR_EXIT_INSTR_OFFSETS
	.align		4
        /*0050*/ 	.byte	0x04, 0x1c
        /*0052*/ 	.short	(.L_19 - .L_18)


	//   ....[0]....
.L_18:
        /*0054*/ 	.word	0x00000190


	//   ....[1]....
        /*0058*/ 	.word	0x000001b0


	//----- nvinfo : EIATTR_REQNTID
	.align		4
.L_19:
        /*005c*/ 	.byte	0x04, 0x10
        /*005e*/ 	.short	(.L_21 - .L_20)
.L_20:
        /*0060*/ 	.word	0x00000020
        /*0064*/ 	.word	0x00000001
        /*0068*/ 	.word	0x00000001


	//----- nvinfo : EIATTR_CBANK_PARAM_SIZE
	.align		4
.L_21:
        /*006c*/ 	.byte	0x03, 0x19
        /*006e*/ 	.short	0x001c


	//----- nvinfo : EIATTR_PARAM_CBANK
	.align		4
        /*0070*/ 	.byte	0x04, 0x0a
        /*0072*/ 	.short	(.L_23 - .L_22)
	.align		4
.L_22:
        /*0074*/ 	.word	index@(.nv.constant0.triton_poi_fused_add_cat_1)
        /*0078*/ 	.short	0x0210
        /*007a*/ 	.short	0x001c


	//----- nvinfo : EIATTR_SW_WAR
	.align		4
.L_23:
        /*007c*/ 	.byte	0x04, 0x36
        /*007e*/ 	.short	(.L_25 - .L_24)
.L_24:
        /*0080*/ 	.word	0x00000008
.L_25:


//--------------------- .nv.callgraph             --------------------------
	.section	.nv.callgraph,"",@"SHT_CUDA_CALLGRAPH"
	.align	4
	.sectionentsize	8
	.align		4
        /*0000*/ 	.word	0x00000000
	.align		4
        /*0004*/ 	.word	0xffffffff
	.align		4
        /*0008*/ 	.word	0x00000000
	.align		4
        /*000c*/ 	.word	0xfffffffe
	.align		4
        /*0010*/ 	.word	0x00000000
	.align		4
        /*0014*/ 	.word	0xfffffffd
	.align		4
        /*0018*/ 	.word	0x00000000
	.align		4
        /*001c*/ 	.word	0xfffffffc


//--------------------- .text.triton_poi_fused_add_cat_1 --------------------------
	.section	.text.triton_poi_fused_add_cat_1,"ax",@progbits
	.align	128
        .global         triton_poi_fused_add_cat_1
        .type           triton_poi_fused_add_cat_1,@function
        .size           triton_poi_fused_add_cat_1,(.L_x_1 - triton_poi_fused_add_cat_1)
        .other          triton_poi_fused_add_cat_1,@"STO_CUDA_ENTRY STV_DEFAULT"
triton_poi_fused_add_cat_1:
.text.triton_poi_fused_add_cat_1:
[----:B------:R-:W0:Y:S02]  /*0000*/  LDC R1, c[0x0][0x28] ;  /* 0x00000a00ff017b82 */ /* 0x000e240000000800 */
[----:B------:R-:W1:Y:S01]  /*0010*/  S2R R0, SR_TID.X ;  /* 0x0000000000007919 */ /* 0x000e620000002100 */
[----:B------:R-:W2:Y:S01]  /*0020*/  LDC.64 R4, c[0x0][0x218] ;  /* 0x00008600ff047b82 */ /* 0x000ea20000000a00 */
[----:B------:R-:W-:Y:S02]  /*0030*/  CS2R R10, SRZ ;  /* 0x00000000000a7805 */ /* 0x000fe4000001ff00 */
[----:B------:R-:W-:Y:S01]  /*0040*/  CS2R R12, SRZ ;  /* 0x00000000000c7805 */ /* 0x000fe2000001ff00 */
[----:B------:R-:W3:Y:S01]  /*0050*/  S2R R9, SR_CTAID.X ;  /* 0x0000000000097919 */ /* 0x000ee20000002500 */
[----:B------:R-:W-:-:S03]  /*0060*/  ULDC.64 UR4, c[0x0][0x208] ;  /* 0x0000820000047ab9 */ /* 0x000fc60000000a00 */
[----:B------:R-:W4:Y:S01]  /*0070*/  LDC.64 R2, c[0x0][0x210] ;  /* 0x00008400ff027b82 */ /* 0x000f220000000a00 */
[----:B-1----:R-:W-:Y:S01]  /*0080*/  IMAD.SHL.U32 R0, R0, 0x2, RZ ;  /* 0x0000000200007824 */ /* 0x002fe200078e00ff */
[----:B---3--:R-:W-:-:S04]  /*0090*/  SHF.R.S32.HI R6, RZ, 0x19, R9 ;  /* 0x00000019ff067819 */ /* 0x008fc80000011409 */
[----:B------:R-:W-:-:S05]  /*00a0*/  LOP3.LUT R0, R0, 0x3e, RZ, 0xc0, !PT ;  /* 0x0000003e00007812 */ /* 0x000fca00078ec0ff */
[----:B------:R-:W-:Y:S01]  /*00b0*/  IMAD R9, R9, 0x40, R0 ;  /* 0x0000004009097824 */ /* 0x000fe200078e0200 */
[----:B------:R-:W-:-:S03]  /*00c0*/  SGXT R0, R6, 0x1 ;  /* 0x000000010600781a */ /* 0x000fc60000000200 */
[C---:B----4-:R-:W-:Y:S01]  /*00d0*/  IMAD.WIDE R2, R9.reuse, 0x4, R2 ;  /* 0x0000000409027825 */ /* 0x050fe200078e0202 */
[----:B------:R-:W-:Y:S02]  /*00e0*/  LEA.HI R0, R0, R9, RZ, 0x4 ;  /* 0x0000000900007211 */ /* 0x000fe400078f20ff */
[----:B------:R-:W-:Y:S02]  /*00f0*/  ISETP.GE.AND P0, PT, R9, 0x40, PT ;  /* 0x000000400900780c */ /* 0x000fe40003f06270 */
[----:B------:R-:W-:-:S05]  /*0100*/  LOP3.LUT R0, R0, 0xfffffff0, RZ, 0xc0, !PT ;  /* 0xfffffff000007812 */ /* 0x000fca00078ec0ff */
[----:B------:R-:W-:-:S04]  /*0110*/  IMAD.IADD R7, R9, 0x1, -R0 ;  /* 0x0000000109077824 */ /* 0x000fc800078e0a00 */
[----:B--2---:R-:W-:Y:S02]  /*0120*/  IMAD.WIDE R4, R7, 0x4, R4 ;  /* 0x0000000407047825 */ /* 0x004fe400078e0204 */
[----:B------:R-:W2:Y:S01]  /*0130*/  @!P0 LDG.E.64 R10, desc[UR4][R2.64] ;  /* 0x00000004020a8981 */ /* 0x000ea2000c1e1b00 */
[----:B------:R-:W1:Y:S03]  /*0140*/  LDC.64 R6, c[0x0][0x220] ;  /* 0x00008800ff067b82 */ /* 0x000e660000000a00 */
[----:B------:R-:W2:Y:S01]  /*0150*/  @!P0 LDG.E.EL.64 R12, desc[UR4][R4.64] ;  /* 0x00000004040c8981 */ /* 0x000ea2000c2e1b00 */
[----:B-1----:R-:W-:-:S04]  /*0160*/  IMAD.WIDE R6, R9, 0x4, R6 ;  /* 0x0000000409067825 */ /* 0x002fc800078e0206 */
[----:B--2---:R-:W-:Y:S01]  /*0170*/  FADD R10, R12, R10 ;  /* 0x0000000a0c0a7221 */ /* 0x004fe20000000000 */
[----:B------:R-:W-:Y:S01]  /*0180*/  FADD R11, R13, R11 ;  /* 0x0000000b0d0b7221 */ /* 0x000fe20000000000 */
[----:B------:R-:W-:Y:S06]  /*0190*/  @P0 EXIT ;  /* 0x000000000000094d */ /* 0x000fec0003800000 */
[----:B------:R-:W-:Y:S01]  /*01a0*/  STG.E.64 desc[UR4][R6.64], R10 ;  /* 0x0000000a06007986 */ /* 0x000fe2000c101b04 */
[----:B------:R-:W-:Y:S05]  /*01b0*/  EXIT ;  /* 0x000000000000794d */ /* 0x000fea0003800000 */
.L_x_0:
[----:B------:R-:W-:-:S00]  /*01c0*/  BRA `(.L_x_0) ;  /* 0xfffffffc00fc7947 */ /* 0x000fc0000383ffff */
[----:B------:R-:W-:-:S00]  /*01d0*/  NOP ;  /* 0x0000000000007918 */ /* 0x000fc00000000000 */
        /* <DEDUP_REMOVED lines=10> */
.L_x_1:


//--------------------- .nv.constant0.triton_poi_fused_add_cat_1 --------------------------
	.section	.nv.constant0.triton_poi_fused_add_cat_1,"a",@progbits
	.sectionflags	@""
	.align	4
.nv.constant0.triton_poi_fused_add_cat_1:
	.zero		556
